//
// Generated by NVIDIA NVVM Compiler
//
// Compiler Build ID: CL-36424714
// Cuda compilation tools, release 13.0, V13.0.88
// Based on NVVM 20.0.0
//

.version 9.0
.target sm_100
.address_size 64

	// .globl	_Z10navie_CUDAPfS_
// _ZZ12memTile_CUDAPfS_E4data has been demoted
// _ZZ11loopOP_CUDAPfS_E4data has been demoted

.visible .entry _Z10navie_CUDAPfS_(
	.param .u64 .ptr .align 1 _Z10navie_CUDAPfS__param_0,
	.param .u64 .ptr .align 1 _Z10navie_CUDAPfS__param_1
)
{
	.reg .pred 	%p<14>;
	.reg .b32 	%r<24>;
	.reg .b32 	%f<16>;
	.reg .b64 	%rd<14>;
	.reg .b64 	%fd<3>;

	ld.param.u64 	%rd1, [_Z10navie_CUDAPfS__param_0];
	ld.param.u64 	%rd2, [_Z10navie_CUDAPfS__param_1];
	mov.u32 	%r7, %ctaid.x;
	mov.u32 	%r8, %ntid.x;
	mov.u32 	%r9, %tid.x;
	mad.lo.s32 	%r1, %r7, %r8, %r9;
	mov.u32 	%r10, %ctaid.y;
	mov.u32 	%r11, %ntid.y;
	mov.u32 	%r12, %tid.y;
	mad.lo.s32 	%r2, %r10, %r11, %r12;
	mov.u32 	%r13, %ctaid.z;
	mov.u32 	%r14, %ntid.z;
	mov.u32 	%r15, %tid.z;
	mad.lo.s32 	%r3, %r13, %r14, %r15;
	mov.pred 	%p13, -1;
	setp.eq.s32 	%p4, %r1, 0;
	@%p4 bra 	$L__BB0_3;
	setp.eq.s32 	%p5, %r1, 63;
	@%p5 bra 	$L__BB0_3;
	setp.eq.s32 	%p13, %r2, 0;
$L__BB0_3:
	setp.eq.s32 	%p6, %r2, 63;
	or.pred  	%p7, %p13, %p6;
	setp.eq.s32 	%p8, %r3, 0;
	setp.eq.s32 	%p9, %r3, 63;
	or.pred  	%p10, %p8, %p9;
	or.pred  	%p11, %p7, %p10;
	not.pred 	%p12, %p11;
	@%p12 bra 	$L__BB0_5;
	shl.b32 	%r20, %r1, 12;
	shl.b32 	%r21, %r2, 6;
	add.s32 	%r23, %r20, %r21;
	mov.f32 	%f15, 0f00000000;
	bra.uni 	$L__BB0_6;
$L__BB0_5:
	cvta.to.global.u64 	%rd3, %rd1;
	shl.b32 	%r16, %r1, 12;
	shl.b32 	%r17, %r2, 6;
	add.s32 	%r23, %r16, %r17;
	add.s32 	%r18, %r3, %r23;
	add.s32 	%r19, %r18, -4096;
	mul.wide.s32 	%rd4, %r19, 4;
	add.s64 	%rd5, %rd3, %rd4;
	ld.global.f32 	%f3, [%rd5];
	ld.global.f32 	%f4, [%rd5+32768];
	add.f32 	%f5, %f3, %f4;
	ld.global.f32 	%f6, [%rd5+16128];
	add.f32 	%f7, %f5, %f6;
	ld.global.f32 	%f8, [%rd5+16640];
	add.f32 	%f9, %f7, %f8;
	cvt.s64.s32 	%rd6, %r23;
	cvt.u64.u32 	%rd7, %r3;
	add.s64 	%rd8, %rd7, %rd6;
	shl.b64 	%rd9, %rd8, 2;
	add.s64 	%rd10, %rd3, %rd9;
	ld.global.f32 	%f10, [%rd10+-4];
	add.f32 	%f11, %f9, %f10;
	ld.global.f32 	%f12, [%rd10+4];
	add.f32 	%f13, %f11, %f12;
	cvt.f64.f32 	%fd1, %f13;
	mul.f64 	%fd2, %fd1, 0d3FE999999999999A;
	cvt.rn.f32.f64 	%f15, %fd2;
$L__BB0_6:
	cvta.to.global.u64 	%rd11, %rd2;
	add.s32 	%r22, %r23, %r3;
	mul.wide.s32 	%rd12, %r22, 4;
	add.s64 	%rd13, %rd11, %rd12;
	st.global.f32 	[%rd13], %f15;
	ret;

}
	// .globl	_Z12memTile_CUDAPfS_
.visible .entry _Z12memTile_CUDAPfS_(
	.param .u64 .ptr .align 1 _Z12memTile_CUDAPfS__param_0,
	.param .u64 .ptr .align 1 _Z12memTile_CUDAPfS__param_1
)
{
	.reg .pred 	%p<33>;
	.reg .b32 	%r<41>;
	.reg .b32 	%f<24>;
	.reg .b64 	%rd<11>;
	.reg .b64 	%fd<3>;
	// demoted variable
	.shared .align 4 .b8 _ZZ12memTile_CUDAPfS_E4data[4000];
	ld.param.u64 	%rd4, [_Z12memTile_CUDAPfS__param_0];
	ld.param.u64 	%rd3, [_Z12memTile_CUDAPfS__param_1];
	cvta.to.global.u64 	%rd1, %rd4;
	mov.u32 	%r16, %ctaid.x;
	shl.b32 	%r17, %r16, 3;
	mov.u32 	%r1, %tid.x;
	add.s32 	%r2, %r17, %r1;
	mov.u32 	%r3, %ctaid.y;
	shl.b32 	%r18, %r3, 3;
	mov.u32 	%r4, %tid.y;
	add.s32 	%r5, %r18, %r4;
	mov.u32 	%r19, %ctaid.z;
	shl.b32 	%r20, %r19, 3;
	mov.u32 	%r6, %tid.z;
	add.s32 	%r7, %r20, %r6;
	add.s32 	%r8, %r1, 1;
	add.s32 	%r9, %r4, 1;
	shl.b32 	%r10, %r2, 12;
	shl.b32 	%r21, %r5, 6;
	add.s32 	%r22, %r10, %r21;
	add.s32 	%r11, %r22, %r7;
	mul.wide.s32 	%rd5, %r11, 4;
	add.s64 	%rd2, %rd1, %rd5;
	ld.global.f32 	%f3, [%rd2];
	mad.lo.s32 	%r12, %r1, 100, 100;
	mad.lo.s32 	%r13, %r4, 10, 10;
	add.s32 	%r14, %r12, %r13;
	add.s32 	%r23, %r14, %r6;
	shl.b32 	%r24, %r23, 2;
	mov.u32 	%r25, _ZZ12memTile_CUDAPfS_E4data;
	add.s32 	%r15, %r25, %r24;
	st.shared.f32 	[%r15+4], %f3;
	mov.pred 	%p31, 0;
	setp.eq.s32 	%p6, %r2, 0;
	@%p6 bra 	$L__BB1_3;
	setp.eq.s32 	%p7, %r2, 63;
	@%p7 bra 	$L__BB1_3;
	setp.ne.s32 	%p31, %r5, 0;
$L__BB1_3:
	setp.eq.s32 	%p8, %r5, 63;
	not.pred 	%p9, %p31;
	or.pred  	%p10, %p8, %p9;
	setp.eq.s32 	%p11, %r7, 0;
	or.pred  	%p12, %p11, %p10;
	setp.eq.s32 	%p13, %r7, 63;
	or.pred  	%p14, %p13, %p12;
	@%p14 bra 	$L__BB1_16;
	setp.ne.s32 	%p15, %r1, 0;
	@%p15 bra 	$L__BB1_6;
	ld.global.f32 	%f4, [%rd2+-16384];
	add.s32 	%r26, %r13, %r6;
	shl.b32 	%r27, %r26, 2;
	add.s32 	%r29, %r25, %r27;
	st.shared.f32 	[%r29+4], %f4;
$L__BB1_6:
	setp.ne.s32 	%p16, %r4, 0;
	@%p16 bra 	$L__BB1_8;
	shl.b32 	%r30, %r3, 9;
	add.s32 	%r31, %r30, %r7;
	add.s32 	%r32, %r31, %r10;
	add.s32 	%r33, %r32, -64;
	mul.wide.s32 	%rd6, %r33, 4;
	add.s64 	%rd7, %rd1, %rd6;
	ld.global.f32 	%f5, [%rd7];
	add.s32 	%r34, %r12, %r6;
	shl.b32 	%r35, %r34, 2;
	add.s32 	%r37, %r25, %r35;
	st.shared.f32 	[%r37+4], %f5;
$L__BB1_8:
	setp.ne.s32 	%p17, %r6, 0;
	@%p17 bra 	$L__BB1_10;
	ld.global.f32 	%f6, [%rd2+-4];
	shl.b32 	%r38, %r14, 2;
	add.s32 	%r40, %r25, %r38;
	st.shared.f32 	[%r40], %f6;
$L__BB1_10:
	setp.ne.s32 	%p18, %r8, 8;
	@%p18 bra 	$L__BB1_12;
	ld.global.f32 	%f7, [%rd2+16384];
	st.shared.f32 	[%r15+404], %f7;
$L__BB1_12:
	setp.ne.s32 	%p19, %r9, 8;
	@%p19 bra 	$L__BB1_14;
	ld.global.f32 	%f8, [%rd2+256];
	st.shared.f32 	[%r15+44], %f8;
$L__BB1_14:
	setp.ne.s32 	%p20, %r6, 7;
	@%p20 bra 	$L__BB1_16;
	ld.global.f32 	%f9, [%rd2+4];
	st.shared.f32 	[%r15+8], %f9;
$L__BB1_16:
	bar.sync 	0;
	mov.pred 	%p32, 0;
	setp.eq.s32 	%p22, %r2, 0;
	@%p22 bra 	$L__BB1_19;
	setp.eq.s32 	%p23, %r2, 63;
	@%p23 bra 	$L__BB1_19;
	setp.ne.s32 	%p32, %r5, 0;
$L__BB1_19:
	setp.eq.s32 	%p24, %r7, 63;
	setp.eq.s32 	%p25, %r7, 0;
	setp.eq.s32 	%p26, %r5, 63;
	not.pred 	%p27, %p32;
	or.pred  	%p28, %p26, %p27;
	or.pred  	%p29, %p25, %p28;
	mov.f32 	%f23, 0f00000000;
	or.pred  	%p30, %p24, %p29;
	@%p30 bra 	$L__BB1_21;
	ld.shared.f32 	%f11, [%r15+-396];
	add.f32 	%f12, %f11, 0f00000000;
	ld.shared.f32 	%f13, [%r15+404];
	add.f32 	%f14, %f12, %f13;
	ld.shared.f32 	%f15, [%r15+-36];
	add.f32 	%f16, %f14, %f15;
	ld.shared.f32 	%f17, [%r15+44];
	add.f32 	%f18, %f16, %f17;
	ld.shared.f32 	%f19, [%r15];
	add.f32 	%f20, %f18, %f19;
	ld.shared.f32 	%f21, [%r15+8];
	add.f32 	%f22, %f20, %f21;
	cvt.f64.f32 	%fd1, %f22;
	mul.f64 	%fd2, %fd1, 0d3FE999999999999A;
	cvt.rn.f32.f64 	%f23, %fd2;
$L__BB1_21:
	cvta.to.global.u64 	%rd8, %rd3;
	add.s64 	%rd10, %rd8, %rd5;
	st.global.f32 	[%rd10], %f23;
	ret;

}
	// .globl	_Z11loopOP_CUDAPfS_
.visible .entry _Z11loopOP_CUDAPfS_(
	.param .u64 .ptr .align 1 _Z11loopOP_CUDAPfS__param_0,
	.param .u64 .ptr .align 1 _Z11loopOP_CUDAPfS__param_1
)
{
	.reg .pred 	%p<29>;
	.reg .b32 	%r<42>;
	.reg .b32 	%f<26>;
	.reg .b64 	%rd<11>;
	.reg .b64 	%fd<3>;
	// demoted variable
	.shared .align 4 .b8 _ZZ11loopOP_CUDAPfS_E4data[4000];
	ld.param.u64 	%rd4, [_Z11loopOP_CUDAPfS__param_0];
	ld.param.u64 	%rd3, [_Z11loopOP_CUDAPfS__param_1];
	cvta.to.global.u64 	%rd1, %rd4;
	mov.u32 	%r16, %ctaid.z;
	shl.b32 	%r17, %r16, 3;
	mov.u32 	%r1, %tid.z;
	add.s32 	%r2, %r17, %r1;
	mov.u32 	%r3, %ctaid.y;
	shl.b32 	%r18, %r3, 3;
	mov.u32 	%r4, %tid.y;
	add.s32 	%r5, %r18, %r4;
	mov.u32 	%r19, %ctaid.x;
	shl.b32 	%r20, %r19, 3;
	mov.u32 	%r6, %tid.x;
	add.s32 	%r7, %r20, %r6;
	add.s32 	%r8, %r1, 1;
	add.s32 	%r9, %r4, 1;
	bar.sync 	0;
	shl.b32 	%r10, %r2, 12;
	shl.b32 	%r21, %r5, 6;
	add.s32 	%r22, %r10, %r21;
	add.s32 	%r11, %r22, %r7;
	mul.wide.s32 	%rd5, %r11, 4;
	add.s64 	%rd2, %rd1, %rd5;
	ld.global.f32 	%f3, [%rd2];
	mad.lo.s32 	%r12, %r1, 100, 100;
	mad.lo.s32 	%r13, %r4, 10, 10;
	add.s32 	%r14, %r12, %r13;
	add.s32 	%r23, %r14, %r6;
	shl.b32 	%r24, %r23, 2;
	mov.u32 	%r25, _ZZ11loopOP_CUDAPfS_E4data;
	add.s32 	%r15, %r25, %r24;
	st.shared.f32 	[%r15+4], %f3;
	mov.pred 	%p28, 0;
	setp.eq.s32 	%p4, %r2, 0;
	@%p4 bra 	$L__BB2_3;
	setp.eq.s32 	%p5, %r2, 63;
	@%p5 bra 	$L__BB2_3;
	setp.ne.s32 	%p28, %r5, 0;
$L__BB2_3:
	setp.eq.s32 	%p6, %r5, 63;
	not.pred 	%p7, %p28;
	or.pred  	%p8, %p7, %p6;
	setp.eq.s32 	%p9, %r7, 0;
	or.pred  	%p10, %p9, %p8;
	setp.eq.s32 	%p11, %r7, 63;
	or.pred  	%p12, %p11, %p10;
	@%p12 bra 	$L__BB2_16;
	setp.ne.s32 	%p13, %r1, 0;
	@%p13 bra 	$L__BB2_6;
	ld.global.f32 	%f4, [%rd2+-16384];
	add.s32 	%r27, %r13, %r6;
	shl.b32 	%r28, %r27, 2;
	add.s32 	%r30, %r25, %r28;
	st.shared.f32 	[%r30+4], %f4;
$L__BB2_6:
	setp.ne.s32 	%p14, %r4, 0;
	@%p14 bra 	$L__BB2_8;
	shl.b32 	%r31, %r3, 9;
	add.s32 	%r32, %r31, %r7;
	add.s32 	%r33, %r32, %r10;
	add.s32 	%r34, %r33, -64;
	mul.wide.s32 	%rd6, %r34, 4;
	add.s64 	%rd7, %rd1, %rd6;
	ld.global.f32 	%f5, [%rd7];
	add.s32 	%r35, %r12, %r6;
	shl.b32 	%r36, %r35, 2;
	add.s32 	%r38, %r25, %r36;
	st.shared.f32 	[%r38+4], %f5;
$L__BB2_8:
	setp.ne.s32 	%p15, %r6, 0;
	@%p15 bra 	$L__BB2_10;
	ld.global.f32 	%f6, [%rd2+-4];
	shl.b32 	%r39, %r14, 2;
	add.s32 	%r41, %r25, %r39;
	st.shared.f32 	[%r41], %f6;
$L__BB2_10:
	setp.ne.s32 	%p16, %r8, 8;
	@%p16 bra 	$L__BB2_12;
	ld.global.f32 	%f7, [%rd2+16384];
	st.shared.f32 	[%r15+404], %f7;
$L__BB2_12:
	setp.ne.s32 	%p17, %r9, 8;
	@%p17 bra 	$L__BB2_14;
	ld.global.f32 	%f8, [%rd2+256];
	st.shared.f32 	[%r15+44], %f8;
$L__BB2_14:
	setp.ne.s32 	%p18, %r6, 7;
	@%p18 bra 	$L__BB2_16;
	ld.global.f32 	%f9, [%rd2+4];
	st.shared.f32 	[%r15+8], %f9;
$L__BB2_16:
	bar.sync 	0;
	mov.f32 	%f25, 0f00000000;
	setp.eq.s32 	%p19, %r2, 0;
	@%p19 bra 	$L__BB2_22;
	setp.eq.s32 	%p20, %r2, 63;
	@%p20 bra 	$L__BB2_22;
	setp.ne.s32 	%p21, %r5, 63;
	setp.ne.s32 	%p22, %r5, 0;
	and.pred  	%p23, %p22, %p21;
	not.pred 	%p25, %p23;
	@%p25 bra 	$L__BB2_22;
	setp.eq.s32 	%p26, %r7, 0;
	@%p26 bra 	$L__BB2_22;
	setp.eq.s32 	%p27, %r7, 63;
	@%p27 bra 	$L__BB2_22;
	ld.shared.f32 	%f13, [%r15+-396];
	add.f32 	%f14, %f13, 0f00000000;
	ld.shared.f32 	%f15, [%r15+404];
	add.f32 	%f16, %f14, %f15;
	ld.shared.f32 	%f17, [%r15+-36];
	add.f32 	%f18, %f16, %f17;
	ld.shared.f32 	%f19, [%r15+44];
	add.f32 	%f20, %f18, %f19;
	ld.shared.f32 	%f21, [%r15];
	add.f32 	%f22, %f20, %f21;
	ld.shared.f32 	%f23, [%r15+8];
	add.f32 	%f24, %f22, %f23;
	cvt.f64.f32 	%fd1, %f24;
	mul.f64 	%fd2, %fd1, 0d3FE999999999999A;
	cvt.rn.f32.f64 	%f25, %fd2;
$L__BB2_22:
	cvta.to.global.u64 	%rd8, %rd3;
	add.s64 	%rd10, %rd8, %rd5;
	st.global.f32 	[%rd10], %f25;
	ret;

}


// ===== COMPILED SASS (sm_100) =====

	.target	sm_100

	.elftype	@"ET_EXEC"


//--------------------- .note.nv.tkinfo           --------------------------
	.section	.note.nv.tkinfo,"",@"SHT_NOTE"
	.sectionflags	@"SHF_NOTE_NV_TKINFO"
	.tkinfo
        /*0018*/ 	.word	0x00000002
        /*0030*/ 	.string	""
        /*0030*/ 	.string	"ptxas"
        /*0030*/ 	.string	"Cuda compilation tools, release 13.0, V13.0.88"
        /*0030*/ 	.string	"Build cuda_13.0.r13.0/compiler.36424714_0"
        /*0030*/ 	.string	"-arch sm_100 -m 64 "



//--------------------- .note.nv.cuinfo           --------------------------
	.section	.note.nv.cuinfo,"",@"SHT_NOTE"
	.sectionflags	@"SHF_NOTE_NV_CUINFO"
        /*0018*/ 	.short	0x0002
        /*001a*/ 	.short	0x0064
        /*001c*/ 	.short	0x0082
	.zero		2


//--------------------- .nv.info                  --------------------------
	.section	.nv.info,"",@"SHT_CUDA_INFO"
	.align	4


	//----- nvinfo : EIATTR_REGCOUNT
	.align		4
        /*0000*/ 	.byte	0x04, 0x2f
        /*0002*/ 	.short	(.L_1 - .L_0)
	.align		4
.L_0:
        /*0004*/ 	.word	index@(_Z10navie_CUDAPfS_)
        /*0008*/ 	.word	0x00000016


	//----- nvinfo : EIATTR_FRAME_SIZE
	.align		4
.L_1:
        /*000c*/ 	.byte	0x04, 0x11
        /*000e*/ 	.short	(.L_3 - .L_2)
	.align		4
.L_2:
        /*0010*/ 	.word	index@(_Z10navie_CUDAPfS_)
        /*0014*/ 	.word	0x00000000


	//----- nvinfo : EIATTR_REGCOUNT
	.align		4
.L_3:
        /*0018*/ 	.byte	0x04, 0x2f
        /*001a*/ 	.short	(.L_5 - .L_4)
	.align		4
.L_4:
        /*001c*/ 	.word	index@(_Z12memTile_CUDAPfS_)
        /*0020*/ 	.word	0x00000018


	//----- nvinfo : EIATTR_FRAME_SIZE
	.align		4
.L_5:
        /*0024*/ 	.byte	0x04, 0x11
        /*0026*/ 	.short	(.L_7 - .L_6)
	.align		4
.L_6:
        /*0028*/ 	.word	index@(_Z12memTile_CUDAPfS_)
        /*002c*/ 	.word	0x00000000


	//----- nvinfo : EIATTR_REGCOUNT
	.align		4
.L_7:
        /*0030*/ 	.byte	0x04, 0x2f
        /*0032*/ 	.short	(.L_9 - .L_8)
	.align		4
.L_8:
        /*0034*/ 	.word	index@(_Z11loopOP_CUDAPfS_)
        /*0038*/ 	.word	0x00000019


	//----- nvinfo : EIATTR_FRAME_SIZE
	.align		4
.L_9:
        /*003c*/ 	.byte	0x04, 0x11
        /*003e*/ 	.short	(.L_11 - .L_10)
	.align		4
.L_10:
        /*0040*/ 	.word	index@(_Z11loopOP_CUDAPfS_)
        /*0044*/ 	.word	0x00000000


	//----- nvinfo : EIATTR_MIN_STACK_SIZE
	.align		4
.L_11:
        /*0048*/ 	.byte	0x04, 0x12
        /*004a*/ 	.short	(.L_13 - .L_12)
	.align		4
.L_12:
        /*004c*/ 	.word	index@(_Z11loopOP_CUDAPfS_)
        /*0050*/ 	.word	0x00000000


	//----- nvinfo : EIATTR_MIN_STACK_SIZE
	.align		4
.L_13:
        /*0054*/ 	.byte	0x04, 0x12
        /*0056*/ 	.short	(.L_15 - .L_14)
	.align		4
.L_14:
        /*0058*/ 	.word	index@(_Z12memTile_CUDAPfS_)
        /*005c*/ 	.word	0x00000000


	//----- nvinfo : EIATTR_MIN_STACK_SIZE
	.align		4
.L_15:
        /*0060*/ 	.byte	0x04, 0x12
        /*0062*/ 	.short	(.L_17 - .L_16)
	.align		4
.L_16:
        /*0064*/ 	.word	index@(_Z10navie_CUDAPfS_)
        /*0068*/ 	.word	0x00000000
.L_17:


//--------------------- .nv.compat                --------------------------
	.section	.nv.compat,"",@"SHT_CUDA_COMPAT_INFO"
	.align	4
        /*0000*/ 	.byte	0x02, 0x09, 0x00, 0x00, 0x02, 0x02, 0x01, 0x00, 0x02, 0x05, 0x05, 0x00, 0x03, 0x07, 0x01, 0x01
        /*0010*/ 	.byte	0x02, 0x03, 0x00, 0x00, 0x02, 0x06, 0x01, 0x00, 0x04, 0x0b, 0x08, 0x00, 0x01, 0x00, 0x00, 0x00
        /*0020*/ 	.byte	0x00, 0x00, 0x00, 0x00


//--------------------- .nv.info._Z11loopOP_CUDAPfS_ --------------------------
	.section	.nv.info._Z11loopOP_CUDAPfS_,"",@"SHT_CUDA_INFO"
	.sectionflags	@""
	.align	4


	//----- nvinfo : EIATTR_CUDA_API_VERSION
	.align		4
        /*0000*/ 	.byte	0x04, 0x37
        /*0002*/ 	.short	(.L_19 - .L_18)
.L_18:
        /*0004*/ 	.word	0x00000082


	//----- nvinfo : EIATTR_KPARAM_INFO
	.align		4
.L_19:
        /*0008*/ 	.byte	0x04, 0x17
        /*000a*/ 	.short	(.L_21 - .L_20)
.L_20:
        /*000c*/ 	.word	0x00000000
        /*0010*/ 	.short	0x0001
        /*0012*/ 	.short	0x0008
        /*0014*/ 	.byte	0x00, 0xf5, 0x21, 0x00


	//----- nvinfo : EIATTR_KPARAM_INFO
	.align		4
.L_21:
        /*0018*/ 	.byte	0x04, 0x17
        /*001a*/ 	.short	(.L_23 - .L_22)
.L_22:
        /*001c*/ 	.word	0x00000000
        /*0020*/ 	.short	0x0000
        /*0022*/ 	.short	0x0000
        /*0024*/ 	.byte	0x00, 0xf5, 0x21, 0x00


	//----- nvinfo : EIATTR_SPARSE_MMA_MASK
	.align		4
.L_23:
        /*0028*/ 	.byte	0x03, 0x50
        /*002a*/ 	.short	0x0000


	//----- nvinfo : EIATTR_MAXREG_COUNT
	.align		4
        /*002c*/ 	.byte	0x03, 0x1b
        /*002e*/ 	.short	0x00ff


	//----- nvinfo : EIATTR_NUM_BARRIERS
	.align		4
        /*0030*/ 	.byte	0x02, 0x4c
        /*0032*/ 	.byte	0x01
	.zero		1


	//----- nvinfo : EIATTR_MERCURY_ISA_VERSION
	.align		4
        /*0034*/ 	.byte	0x03, 0x5f
        /*0036*/ 	.short	0x0101


	//----- nvinfo : EIATTR_VRC_CTA_INIT_COUNT
	.align		4
        /*0038*/ 	.byte	0x02, 0x4a
	.zero		1
	.zero		1


	//----- nvinfo : EIATTR_EXIT_INSTR_OFFSETS
	.align		4
        /*003c*/ 	.byte	0x04, 0x1c
        /*003e*/ 	.short	(.L_25 - .L_24)


	//   ....[0]....
.L_24:
        /*0040*/ 	.word	0x00000610


	//----- nvinfo : EIATTR_CRS_STACK_SIZE
	.align		4
.L_25:
        /*0044*/ 	.byte	0x04, 0x1e
        /*0046*/ 	.short	(.L_27 - .L_26)
.L_26:
        /*0048*/ 	.word	0x00000000


	//----- nvinfo : EIATTR_CBANK_PARAM_SIZE
	.align		4
.L_27:
        /*004c*/ 	.byte	0x03, 0x19
        /*004e*/ 	.short	0x0010


	//----- nvinfo : EIATTR_PARAM_CBANK
	.align		4
        /*0050*/ 	.byte	0x04, 0x0a
        /*0052*/ 	.short	(.L_29 - .L_28)
	.align		4
.L_28:
        /*0054*/ 	.word	index@(.nv.constant0._Z11loopOP_CUDAPfS_)
        /*0058*/ 	.short	0x0380
        /*005a*/ 	.short	0x0010


	//----- nvinfo : EIATTR_SW_WAR
	.align		4
.L_29:
        /*005c*/ 	.byte	0x04, 0x36
        /*005e*/ 	.short	(.L_31 - .L_30)
.L_30:
        /*0060*/ 	.word	0x00000008
.L_31:


//--------------------- .nv.info._Z12memTile_CUDAPfS_ --------------------------
	.section	.nv.info._Z12memTile_CUDAPfS_,"",@"SHT_CUDA_INFO"
	.sectionflags	@""
	.align	4


	//----- nvinfo : EIATTR_CUDA_API_VERSION
	.align		4
        /*0000*/ 	.byte	0x04, 0x37
        /*0002*/ 	.short	(.L_33 - .L_32)
.L_32:
        /*0004*/ 	.word	0x00000082


	//----- nvinfo : EIATTR_KPARAM_INFO
	.align		4
.L_33:
        /*0008*/ 	.byte	0x04, 0x17
        /*000a*/ 	.short	(.L_35 - .L_34)
.L_34:
        /*000c*/ 	.word	0x00000000
        /*0010*/ 	.short	0x0001
        /*0012*/ 	.short	0x0008
        /*0014*/ 	.byte	0x00, 0xf5, 0x21, 0x00


	//----- nvinfo : EIATTR_KPARAM_INFO
	.align		4
.L_35:
        /*0018*/ 	.byte	0x04, 0x17
        /*001a*/ 	.short	(.L_37 - .L_36)
.L_36:
        /*001c*/ 	.word	0x00000000
        /*0020*/ 	.short	0x0000
        /*0022*/ 	.short	0x0000
        /*0024*/ 	.byte	0x00, 0xf5, 0x21, 0x00


	//----- nvinfo : EIATTR_SPARSE_MMA_MASK
	.align		4
.L_37:
        /*0028*/ 	.byte	0x03, 0x50
        /*002a*/ 	.short	0x0000


	//----- nvinfo : EIATTR_MAXREG_COUNT
	.align		4
        /*002c*/ 	.byte	0x03, 0x1b
        /*002e*/ 	.short	0x00ff


	//----- nvinfo : EIATTR_NUM_BARRIERS
	.align		4
        /*0030*/ 	.byte	0x02, 0x4c
        /*0032*/ 	.byte	0x01
	.zero		1


	//----- nvinfo : EIATTR_MERCURY_ISA_VERSION
	.align		4
        /*0034*/ 	.byte	0x03, 0x5f
        /*0036*/ 	.short	0x0101


	//----- nvinfo : EIATTR_VRC_CTA_INIT_COUNT
	.align		4
        /*0038*/ 	.byte	0x02, 0x4a
	.zero		1
	.zero		1


	//----- nvinfo : EIATTR_EXIT_INSTR_OFFSETS
	.align		4
        /*003c*/ 	.byte	0x04, 0x1c
        /*003e*/ 	.short	(.L_39 - .L_38)


	//   ....[0]....
.L_38:
        /*0040*/ 	.word	0x000005e0


	//----- nvinfo : EIATTR_CRS_STACK_SIZE
	.align		4
.L_39:
        /*0044*/ 	.byte	0x04, 0x1e
        /*0046*/ 	.short	(.L_41 - .L_40)
.L_40:
        /*0048*/ 	.word	0x00000000


	//----- nvinfo : EIATTR_CBANK_PARAM_SIZE
	.align		4
.L_41:
        /*004c*/ 	.byte	0x03, 0x19
        /*004e*/ 	.short	0x0010


	//----- nvinfo : EIATTR_PARAM_CBANK
	.align		4
        /*0050*/ 	.byte	0x04, 0x0a
        /*0052*/ 	.short	(.L_43 - .L_42)
	.align		4
.L_42:
        /*0054*/ 	.word	index@(.nv.constant0._Z12memTile_CUDAPfS_)
        /*0058*/ 	.short	0x0380
        /*005a*/ 	.short	0x0010


	//----- nvinfo : EIATTR_SW_WAR
	.align		4
.L_43:
        /*005c*/ 	.byte	0x04, 0x36
        /*005e*/ 	.short	(.L_45 - .L_44)
.L_44:
        /*0060*/ 	.word	0x00000008
.L_45:


//--------------------- .nv.info._Z10navie_CUDAPfS_ --------------------------
	.section	.nv.info._Z10navie_CUDAPfS_,"",@"SHT_CUDA_INFO"
	.sectionflags	@""
	.align	4


	//----- nvinfo : EIATTR_CUDA_API_VERSION
	.align		4
        /*0000*/ 	.byte	0x04, 0x37
        /*0002*/ 	.short	(.L_47 - .L_46)
.L_46:
        /*0004*/ 	.word	0x00000082


	//----- nvinfo : EIATTR_KPARAM_INFO
	.align		4
.L_47:
        /*0008*/ 	.byte	0x04, 0x17
        /*000a*/ 	.short	(.L_49 - .L_48)
.L_48:
        /*000c*/ 	.word	0x00000000
        /*0010*/ 	.short	0x0001
        /*0012*/ 	.short	0x0008
        /*0014*/ 	.byte	0x00, 0xf5, 0x21, 0x00


	//----- nvinfo : EIATTR_KPARAM_INFO
	.align		4
.L_49:
        /*0018*/ 	.byte	0x04, 0x17
        /*001a*/ 	.short	(.L_51 - .L_50)
.L_50:
        /*001c*/ 	.word	0x00000000
        /*0020*/ 	.short	0x0000
        /*0022*/ 	.short	0x0000
        /*0024*/ 	.byte	0x00, 0xf5, 0x21, 0x00


	//----- nvinfo : EIATTR_SPARSE_MMA_MASK
	.align		4
.L_51:
        /*0028*/ 	.byte	0x03, 0x50
        /*002a*/ 	.short	0x0000


	//----- nvinfo : EIATTR_MAXREG_COUNT
	.align		4
        /*002c*/ 	.byte	0x03, 0x1b
        /*002e*/ 	.short	0x00ff


	//----- nvinfo : EIATTR_MERCURY_ISA_VERSION
	.align		4
        /*0030*/ 	.byte	0x03, 0x5f
        /*0032*/ 	.short	0x0101


	//----- nvinfo : EIATTR_VRC_CTA_INIT_COUNT
	.align		4
        /*0034*/ 	.byte	0x02, 0x4a
	.zero		1
	.zero		1


	//----- nvinfo : EIATTR_EXIT_INSTR_OFFSETS
	.align		4
        /*0038*/ 	.byte	0x04, 0x1c
        /*003a*/ 	.short	(.L_53 - .L_52)


	//   ....[0]....
.L_52:
        /*003c*/ 	.word	0x00000390


	//----- nvinfo : EIATTR_CRS_STACK_SIZE
	.align		4
.L_53:
        /*0040*/ 	.byte	0x04, 0x1e
        /*0042*/ 	.short	(.L_55 - .L_54)
.L_54:
        /*0044*/ 	.word	0x00000000


	//----- nvinfo : EIATTR_CBANK_PARAM_SIZE
	.align		4
.L_55:
        /*0048*/ 	.byte	0x03, 0x19
        /*004a*/ 	.short	0x0010


	//----- nvinfo : EIATTR_PARAM_CBANK
	.align		4
        /*004c*/ 	.byte	0x04, 0x0a
        /*004e*/ 	.short	(.L_57 - .L_56)
	.align		4
.L_56:
        /*0050*/ 	.word	index@(.nv.constant0._Z10navie_CUDAPfS_)
        /*0054*/ 	.short	0x0380
        /*0056*/ 	.short	0x0010


	//----- nvinfo : EIATTR_SW_WAR
	.align		4
.L_57:
        /*0058*/ 	.byte	0x04, 0x36
        /*005a*/ 	.short	(.L_59 - .L_58)
.L_58:
        /*005c*/ 	.word	0x00000008
.L_59:


//--------------------- .nv.callgraph             --------------------------
	.section	.nv.callgraph,"",@"SHT_CUDA_CALLGRAPH"
	.align	4
	.sectionentsize	8
	.align		4
        /*0000*/ 	.word	0x00000000
	.align		4
        /*0004*/ 	.word	0xffffffff
	.align		4
        /*0008*/ 	.word	0x00000000
	.align		4
        /*000c*/ 	.word	0xfffffffe
	.align		4
        /*0010*/ 	.word	0x00000000
	.align		4
        /*0014*/ 	.word	0xfffffffd
	.align		4
        /*0018*/ 	.word	0x00000000
	.align		4
        /*001c*/ 	.word	0xfffffffc


//--------------------- .text._Z11loopOP_CUDAPfS_ --------------------------
	.section	.text._Z11loopOP_CUDAPfS_,"ax",@progbits
	.align	128
        .global         _Z11loopOP_CUDAPfS_
        .type           _Z11loopOP_CUDAPfS_,@function
        .size           _Z11loopOP_CUDAPfS_,(.L_x_13 - _Z11loopOP_CUDAPfS_)
        .other          _Z11loopOP_CUDAPfS_,@"STO_CUDA_ENTRY STV_DEFAULT"
_Z11loopOP_CUDAPfS_:
.text._Z11loopOP_CUDAPfS_:
[----:B------:R-:W-:Y:S01]  /*0000*/  LDC R1, c[0x0][0x37c] ;  /* 0x0000df00ff017b82 */ /* 0x000fe20000000800 */
[----:B------:R-:W0:Y:S07]  /*0010*/  S2R R5, SR_CTAID.Z ;  /* 0x0000000000057919 */ /* 0x000e2e0000002700 */
[----:B------:R-:W1:Y:S01]  /*0020*/  LDC.64 R2, c[0x0][0x380] ;  /* 0x0000e000ff027b82 */ /* 0x000e620000000a00 */
[----:B------:R-:W2:Y:S01]  /*0030*/  LDCU.64 UR6, c[0x0][0x358] ;  /* 0x00006b00ff0677ac */ /* 0x000ea20008000a00 */
[----:B------:R-:W0:Y:S01]  /*0040*/  S2R R16, SR_TID.Z ;  /* 0x0000000000107919 */ /* 0x000e220000002300 */
[----:B------:R-:W3:Y:S01]  /*0050*/  S2R R17, SR_CTAID.Y ;  /* 0x0000000000117919 */ /* 0x000ee20000002600 */
[----:B------:R-:W3:Y:S01]  /*0060*/  S2R R14, SR_TID.Y ;  /* 0x00000000000e7919 */ /* 0x000ee20000002200 */
[----:B------:R-:W4:Y:S01]  /*0070*/  S2R R8, SR_CTAID.X ;  /* 0x0000000000087919 */ /* 0x000f220000002500 */
[----:B------:R-:W4:Y:S02]  /*0080*/  S2R R9, SR_TID.X ;  /* 0x0000000000097919 */ /* 0x000f240000002100 */
[----:B------:R-:W-:Y:S08]  /*0090*/  BAR.SYNC.DEFER_BLOCKING 0x0 ;  /* 0x0000000000007b1d */ /* 0x000ff00000010000 */
[----:B------:R-:W5:Y:S01]  /*00a0*/  S2UR UR5, SR_CgaCtaId ;  /* 0x00000000000579c3 */ /* 0x000f620000008800 */
[----:B0-----:R-:W-:-:S07]  /*00b0*/  IMAD R10, R5, 0x8, R16 ;  /* 0x00000008050a7824 */ /* 0x001fce00078e0210 */
[----:B------:R-:W0:Y:S01]  /*00c0*/  LDC.64 R6, c[0x0][0x388] ;  /* 0x0000e200ff067b82 */ /* 0x000e220000000a00 */
[----:B------:R-:W-:Y:S02]  /*00d0*/  IMAD.SHL.U32 R19, R10, 0x1000, RZ ;  /* 0x000010000a137824 */ /* 0x000fe400078e00ff */
[----:B---3--:R-:W-:-:S05]  /*00e0*/  IMAD R0, R17, 0x8, R14 ;  /* 0x0000000811007824 */ /* 0x008fca00078e020e */
[----:B------:R-:W-:Y:S01]  /*00f0*/  LEA R5, R0, R19, 0x6 ;  /* 0x0000001300057211 */ /* 0x000fe200078e30ff */
[----:B----4-:R-:W-:-:S04]  /*0100*/  IMAD R8, R8, 0x8, R9 ;  /* 0x0000000808087824 */ /* 0x010fc800078e0209 */
[----:B------:R-:W-:-:S04]  /*0110*/  IMAD.IADD R15, R8, 0x1, R5 ;  /* 0x00000001080f7824 */ /* 0x000fc800078e0205 */
[----:B-1----:R-:W-:-:S05]  /*0120*/  IMAD.WIDE R4, R15, 0x4, R2 ;  /* 0x000000040f047825 */ /* 0x002fca00078e0202 */
[----:B--2---:R-:W2:Y:S01]  /*0130*/  LDG.E R18, desc[UR6][R4.64] ;  /* 0x0000000604127981 */ /* 0x004ea2000c1e1900 */
[----:B------:R-:W-:Y:S01]  /*0140*/  IMAD.MOV.U32 R11, RZ, RZ, 0x64 ;  /* 0x00000064ff0b7424 */ /* 0x000fe200078e00ff */
[----:B------:R-:W-:Y:S01]  /*0150*/  ISETP.NE.AND P0, PT, R10, 0x3f, PT ;  /* 0x0000003f0a00780c */ /* 0x000fe20003f05270 */
[----:B------:R-:W-:Y:S01]  /*0160*/  IMAD.MOV.U32 R13, RZ, RZ, 0xa ;  /* 0x0000000aff0d7424 */ /* 0x000fe200078e00ff */
[----:B------:R-:W-:Y:S01]  /*0170*/  UMOV UR4, 0x400 ;  /* 0x0000040000047882 */ /* 0x000fe20000000000 */
[----:B------:R-:W-:Y:S01]  /*0180*/  IMAD R12, R16, R11, 0x64 ;  /* 0x00000064100c7424 */ /* 0x000fe200078e020b */
[----:B------:R-:W-:Y:S01]  /*0190*/  ISETP.EQ.OR P0, PT, R10, RZ, !P0 ;  /* 0x000000ff0a00720c */ /* 0x000fe20004702670 */
[----:B------:R-:W-:Y:S01]  /*01a0*/  IMAD R13, R14, R13, 0xa ;  /* 0x0000000a0e0d7424 */ /* 0x000fe200078e020d */
[----:B-----5:R-:W-:Y:S01]  /*01b0*/  ULEA UR4, UR5, UR4, 0x18 ;  /* 0x0000000405047291 */ /* 0x020fe2000f8ec0ff */
[----:B------:R-:W-:Y:S01]  /*01c0*/  BSSY.RECONVERGENT B0, `(.L_x_0) ;  /* 0x0000028000007945 */ /* 0x000fe20003800200 */
[----:B------:R-:W-:Y:S01]  /*01d0*/  ISETP.NE.AND P1, PT, R0, RZ, !P0 ;  /* 0x000000ff0000720c */ /* 0x000fe20004725270 */
[----:B0-----:R-:W-:Y:S01]  /*01e0*/  IMAD.WIDE R6, R15, 0x4, R6 ;  /* 0x000000040f067825 */ /* 0x001fe200078e0206 */
[----:B------:R-:W-:-:S02]  /*01f0*/  IADD3 R10, PT, PT, R12, R13, RZ ;  /* 0x0000000d0c0a7210 */ /* 0x000fc40007ffe0ff */
[----:B------:R-:W-:Y:S01]  /*0200*/  ISETP.EQ.OR P1, PT, R0, 0x3f, !P1 ;  /* 0x0000003f0000780c */ /* 0x000fe20004f22670 */
[----:B------:R-:W-:Y:S02]  /*0210*/  IMAD.MOV.U32 R15, RZ, RZ, RZ ;  /* 0x000000ffff0f7224 */ /* 0x000fe400078e00ff */
[----:B------:R-:W-:Y:S01]  /*0220*/  IMAD.IADD R11, R10, 0x1, R9 ;  /* 0x000000010a0b7824 */ /* 0x000fe200078e0209 */
[----:B------:R-:W-:-:S04]  /*0230*/  ISETP.EQ.OR P1, PT, R8, RZ, P1 ;  /* 0x000000ff0800720c */ /* 0x000fc80000f22670 */
[----:B------:R-:W-:Y:S02]  /*0240*/  LEA R11, R11, UR4, 0x2 ;  /* 0x000000040b0b7c11 */ /* 0x000fe4000f8e10ff */
[----:B------:R-:W-:-:S03]  /*0250*/  ISETP.EQ.OR P1, PT, R8, 0x3f, P1 ;  /* 0x0000003f0800780c */ /* 0x000fc60000f22670 */
[----:B--2---:R0:W-:Y:S10]  /*0260*/  STS [R11+0x4], R18 ;  /* 0x000004120b007388 */ /* 0x0041f40000000800 */
[----:B------:R-:W-:Y:S05]  /*0270*/  @P1 BRA `(.L_x_1) ;  /* 0x0000000000701947 */ /* 0x000fea0003800000 */
[C---:B------:R-:W-:Y:S01]  /*0280*/  ISETP.NE.AND P2, PT, R14.reuse, RZ, PT ;  /* 0x000000ff0e00720c */ /* 0x040fe20003f45270 */
[----:B------:R-:W-:Y:S01]  /*0290*/  VIADD R14, R14, 0x1 ;  /* 0x000000010e0e7836 */ /* 0x000fe20000000000 */
[C---:B0-----:R-:W-:Y:S02]  /*02a0*/  IADD3 R18, PT, PT, R16.reuse, 0x1, RZ ;  /* 0x0000000110127810 */ /* 0x041fe40007ffe0ff */
[----:B------:R-:W-:Y:S02]  /*02b0*/  ISETP.NE.AND P1, PT, R16, RZ, PT ;  /* 0x000000ff1000720c */ /* 0x000fe40003f25270 */
[----:B------:R-:W-:Y:S02]  /*02c0*/  ISETP.NE.AND P3, PT, R9, RZ, PT ;  /* 0x000000ff0900720c */ /* 0x000fe40003f65270 */
[----:B------:R-:W-:Y:S02]  /*02d0*/  ISETP.NE.AND P4, PT, R18, 0x8, PT ;  /* 0x000000081200780c */ /* 0x000fe40003f85270 */
[----:B------:R-:W-:-:S02]  /*02e0*/  ISETP.NE.AND P5, PT, R14, 0x8, PT ;  /* 0x000000080e00780c */ /* 0x000fc40003fa5270 */
[----:B------:R-:W-:Y:S01]  /*02f0*/  ISETP.NE.AND P6, PT, R9, 0x7, PT ;  /* 0x000000070900780c */ /* 0x000fe20003fc5270 */
[----:B------:R-:W-:-:S04]  /*0300*/  @!P2 IMAD R16, R17, 0x200, R8 ;  /* 0x000002001110a824 */ /* 0x000fc800078e0208 */
[----:B------:R-:W2:Y:S01]  /*0310*/  @!P1 LDG.E R14, desc[UR6][R4.64+-0x4000] ;  /* 0xffc00006040e9981 */ /* 0x000ea2000c1e1900 */
[----:B------:R-:W-:-:S03]  /*0320*/  @!P2 IADD3 R19, PT, PT, R16, -0x40, R19 ;  /* 0xffffffc01013a810 */ /* 0x000fc60007ffe013 */
[----:B------:R-:W3:Y:S02]  /*0330*/  @!P3 LDG.E R16, desc[UR6][R4.64+-0x4] ;  /* 0xfffffc060410b981 */ /* 0x000ee4000c1e1900 */
[----:B------:R-:W-:Y:S02]  /*0340*/  @!P2 IMAD.WIDE R2, R19, 0x4, R2 ;  /* 0x000000041302a825 */ /* 0x000fe400078e0202 */
[----:B------:R-:W4:Y:S04]  /*0350*/  @!P4 LDG.E R18, desc[UR6][R4.64+0x4000] ;  /* 0x004000060412c981 */ /* 0x000f28000c1e1900 */
[----:B------:R-:W5:Y:S04]  /*0360*/  @!P2 LDG.E R2, desc[UR6][R2.64] ;  /* 0x000000060202a981 */ /* 0x000f68000c1e1900 */
[----:B------:R-:W4:Y:S04]  /*0370*/  @!P5 LDG.E R20, desc[UR6][R4.64+0x100] ;  /* 0x000100060414d981 */ /* 0x000f28000c1e1900 */
[----:B------:R-:W4:Y:S01]  /*0380*/  @!P6 LDG.E R22, desc[UR6][R4.64+0x4] ;  /* 0x000004060416e981 */ /* 0x000f22000c1e1900 */
[----:B------:R-:W-:Y:S01]  /*0390*/  @!P1 IADD3 R13, PT, PT, R13, R9, RZ ;  /* 0x000000090d0d9210 */ /* 0x000fe20007ffe0ff */
[----:B------:R-:W-:Y:S01]  /*03a0*/  @!P2 IMAD.IADD R9, R12, 0x1, R9 ;  /* 0x000000010c09a824 */ /* 0x000fe200078e0209 */
[----:B------:R-:W-:-:S02]  /*03b0*/  @!P3 LEA R17, R10, UR4, 0x2 ;  /* 0x000000040a11bc11 */ /* 0x000fc4000f8e10ff */
[----:B------:R-:W-:Y:S02]  /*03c0*/  @!P1 LEA R13, R13, UR4, 0x2 ;  /* 0x000000040d0d9c11 */ /* 0x000fe4000f8e10ff */
[----:B------:R-:W-:-:S03]  /*03d0*/  @!P2 LEA R9, R9, UR4, 0x2 ;  /* 0x000000040909ac11 */ /* 0x000fc6000f8e10ff */
[----:B--2---:R1:W-:Y:S04]  /*03e0*/  @!P1 STS [R13+0x4], R14 ;  /* 0x0000040e0d009388 */ /* 0x0043e80000000800 */
[----:B-----5:R1:W-:Y:S04]  /*03f0*/  @!P2 STS [R9+0x4], R2 ;  /* 0x000004020900a388 */ /* 0x0203e80000000800 */
[----:B---3--:R1:W-:Y:S04]  /*0400*/  @!P3 STS [R17], R16 ;  /* 0x000000101100b388 */ /* 0x0083e80000000800 */
[----:B----4-:R1:W-:Y:S04]  /*0410*/  @!P4 STS [R11+0x194], R18 ;  /* 0x000194120b00c388 */ /* 0x0103e80000000800 */
[----:B------:R1:W-:Y:S04]  /*0420*/  @!P5 STS [R11+0x2c], R20 ;  /* 0x00002c140b00d388 */ /* 0x0003e80000000800 */
[----:B------:R1:W-:Y:S02]  /*0430*/  @!P6 STS [R11+0x8], R22 ;  /* 0x000008160b00e388 */ /* 0x0003e40000000800 */
.L_x_1:
[----:B------:R-:W-:Y:S05]  /*0440*/  BSYNC.RECONVERGENT B0 ;  /* 0x0000000000007941 */ /* 0x000fea0003800200 */
.L_x_0:
[----:B------:R-:W-:Y:S06]  /*0450*/  BAR.SYNC.DEFER_BLOCKING 0x0 ;  /* 0x0000000000007b1d */ /* 0x000fec0000010000 */
[----:B------:R-:W-:Y:S04]  /*0460*/  BSSY.RECONVERGENT B0, `(.L_x_2) ;  /* 0x0000019000007945 */ /* 0x000fe80003800200 */
[----:B------:R-:W-:Y:S05]  /*0470*/  @P0 BRA `(.L_x_3) ;  /* 0x00000000005c0947 */ /* 0x000fea0003800000 */
[----:B------:R-:W-:Y:S02]  /*0480*/  ISETP.NE.AND P0, PT, R0, 0x3f, PT ;  /* 0x0000003f0000780c */ /* 0x000fe40003f05270 */
[----:B------:R-:W-:Y:S02]  /*0490*/  ISETP.NE.AND P1, PT, R8, 0x3f, PT ;  /* 0x0000003f0800780c */ /* 0x000fe40003f25270 */
[----:B------:R-:W-:Y:S02]  /*04a0*/  ISETP.NE.AND P0, PT, R0, RZ, P0 ;  /* 0x000000ff0000720c */ /* 0x000fe40000705270 */
[----:B------:R-:W-:-:S04]  /*04b0*/  ISETP.EQ.OR P1, PT, R8, RZ, !P1 ;  /* 0x000000ff0800720c */ /* 0x000fc80004f22670 */
[----:B------:R-:W-:-:S13]  /*04c0*/  PLOP3.LUT P0, PT, P0, P1, PT, 0x8f, 0xf8 ;  /* 0x0000000000f8781c */ /* 0x000fda0000703177 */
[----:B------:R-:W-:Y:S05]  /*04d0*/  @P0 BRA `(.L_x_3) ;  /* 0x0000000000440947 */ /* 0x000fea0003800000 */
[----:B------:R-:W2:Y:S01]  /*04e0*/  LDS R0, [R11+-0x18c] ;  /* 0xfffe74000b007984 */ /* 0x000ea20000000800 */
[----:B------:R-:W-:Y:S01]  /*04f0*/  UMOV UR4, 0x9999999a ;  /* 0x9999999a00047882 */ /* 0x000fe20000000000 */
[----:B------:R-:W-:Y:S02]  /*0500*/  UMOV UR5, 0x3fe99999 ;  /* 0x3fe9999900057882 */ /* 0x000fe40000000000 */
[----:B------:R-:W3:Y:S04]  /*0510*/  LDS R3, [R11+0x194] ;  /* 0x000194000b037984 */ /* 0x000ee80000000800 */
[----:B------:R-:W4:Y:S04]  /*0520*/  LDS R5, [R11+-0x24] ;  /* 0xffffdc000b057984 */ /* 0x000f280000000800 */
[----:B-1----:R-:W1:Y:S04]  /*0530*/  LDS R9, [R11+0x2c] ;  /* 0x00002c000b097984 */ /* 0x002e680000000800 */
[----:B------:R-:W5:Y:S04]  /*0540*/  LDS R13, [R11] ;  /* 0x000000000b0d7984 */ /* 0x000f680000000800 */
[----:B------:R-:W0:Y:S01]  /*0550*/  LDS R15, [R11+0x8] ;  /* 0x000008000b0f7984 */ /* 0x000e220000000800 */
[----:B--2---:R-:W-:-:S04]  /*0560*/  FADD R0, RZ, R0 ;  /* 0x00000000ff007221 */ /* 0x004fc80000000000 */
[----:B---3--:R-:W-:-:S04]  /*0570*/  FADD R0, R0, R3 ;  /* 0x0000000300007221 */ /* 0x008fc80000000000 */
[----:B----4-:R-:W-:-:S04]  /*0580*/  FADD R0, R0, R5 ;  /* 0x0000000500007221 */ /* 0x010fc80000000000 */
[----:B-1----:R-:W-:-:S04]  /*0590*/  FADD R0, R0, R9 ;  /* 0x0000000900007221 */ /* 0x002fc80000000000 */
[----:B-----5:R-:W-:-:S04]  /*05a0*/  FADD R0, R0, R13 ;  /* 0x0000000d00007221 */ /* 0x020fc80000000000 */
[----:B0-----:R-:W-:-:S04]  /*05b0*/  FADD R0, R0, R15 ;  /* 0x0000000f00007221 */ /* 0x001fc80000000000 */
[----:B------:R-:W0:Y:S02]  /*05c0*/  F2F.F64.F32 R2, R0 ;  /* 0x0000000000027310 */ /* 0x000e240000201800 */
[----:B0-----:R-:W-:-:S06]  /*05d0*/  DMUL R2, R2, UR4 ;  /* 0x0000000402027c28 */ /* 0x001fcc0008000000 */
[----:B------:R2:W3:Y:S05]  /*05e0*/  F2F.F32.F64 R15, R2 ;  /* 0x00000002000f7310 */ /* 0x0004ea0000301000 */
.L_x_3:
[----:B------:R-:W-:Y:S05]  /*05f0*/  BSYNC.RECONVERGENT B0 ;  /* 0x0000000000007941 */ /* 0x000fea0003800200 */
.L_x_2:
[----:B---3--:R-:W-:Y:S01]  /*0600*/  STG.E desc[UR6][R6.64], R15 ;  /* 0x0000000f06007986 */ /* 0x008fe2000c101906 */
[----:B------:R-:W-:Y:S05]  /*0610*/  EXIT ;  /* 0x000000000000794d */ /* 0x000fea0003800000 */
.L_x_4:
[----:B------:R-:W-:-:S00]  /*0620*/  BRA `(.L_x_4) ;  /* 0xfffffffc00fc7947 */ /* 0x000fc0000383ffff */
[----:B------:R-:W-:-:S00]  /*0630*/  NOP ;  /* 0x0000000000007918 */ /* 0x000fc00000000000 */
        /* <DEDUP_REMOVED lines=12> */
.L_x_13:


//--------------------- .text._Z12memTile_CUDAPfS_ --------------------------
	.section	.text._Z12memTile_CUDAPfS_,"ax",@progbits
	.align	128
        .global         _Z12memTile_CUDAPfS_
        .type           _Z12memTile_CUDAPfS_,@function
        .size           _Z12memTile_CUDAPfS_,(.L_x_14 - _Z12memTile_CUDAPfS_)
        .other          _Z12memTile_CUDAPfS_,@"STO_CUDA_ENTRY STV_DEFAULT"
_Z12memTile_CUDAPfS_:
.text._Z12memTile_CUDAPfS_:
[----:B------:R-:W-:Y:S01]  /*0000*/  LDC R1, c[0x0][0x37c] ;  /* 0x0000df00ff017b82 */ /* 0x000fe20000000800 */
[----:B------:R-:W0:Y:S07]  /*0010*/  S2R R8, SR_CTAID.X ;  /* 0x0000000000087919 */ /* 0x000e2e0000002500 */
[----:B------:R-:W1:Y:S01]  /*0020*/  LDC.64 R6, c[0x0][0x380] ;  /* 0x0000e000ff067b82 */ /* 0x000e620000000a00 */
[----:B------:R-:W2:Y:S01]  /*0030*/  LDCU.64 UR6, c[0x0][0x358] ;  /* 0x00006b00ff0677ac */ /* 0x000ea20008000a00 */
[----:B------:R-:W0:Y:S01]  /*0040*/  S2R R19, SR_TID.X ;  /* 0x0000000000137919 */ /* 0x000e220000002100 */
[----:B------:R-:W3:Y:S01]  /*0050*/  S2R R13, SR_CTAID.Y ;  /* 0x00000000000d7919 */ /* 0x000ee20000002600 */
[----:B------:R-:W3:Y:S01]  /*0060*/  S2R R16, SR_TID.Y ;  /* 0x0000000000107919 */ /* 0x000ee20000002200 */
[----:B------:R-:W4:Y:S01]  /*0070*/  S2R R3, SR_CTAID.Z ;  /* 0x0000000000037919 */ /* 0x000f220000002700 */
[----:B------:R-:W4:Y:S02]  /*0080*/  S2R R0, SR_TID.Z ;  /* 0x0000000000007919 */ /* 0x000f240000002300 */
[----:B------:R-:W5:Y:S01]  /*0090*/  S2UR UR5, SR_CgaCtaId ;  /* 0x00000000000579c3 */ /* 0x000f620000008800 */
[----:B------:R-:W-:-:S07]  /*00a0*/  IMAD.MOV.U32 R10, RZ, RZ, 0x64 ;  /* 0x00000064ff0a7424 */ /* 0x000fce00078e00ff */
[----:B------:R-:W5:Y:S01]  /*00b0*/  LDC.64 R4, c[0x0][0x388] ;  /* 0x0000e200ff047b82 */ /* 0x000f620000000a00 */
[----:B0-----:R-:W-:-:S04]  /*00c0*/  IMAD R8, R8, 0x8, R19 ;  /* 0x0000000808087824 */ /* 0x001fc800078e0213 */
[----:B------:R-:W-:Y:S02]  /*00d0*/  IMAD.SHL.U32 R12, R8, 0x1000, RZ ;  /* 0x00001000080c7824 */ /* 0x000fe400078e00ff */
[----:B---3--:R-:W-:Y:S02]  /*00e0*/  IMAD R9, R13, 0x8, R16 ;  /* 0x000000080d097824 */ /* 0x008fe400078e0210 */
[----:B----4-:R-:W-:-:S03]  /*00f0*/  IMAD R14, R3, 0x8, R0 ;  /* 0x00000008030e7824 */ /* 0x010fc600078e0200 */
[----:B------:R-:W-:-:S05]  /*0100*/  LEA R3, R9, R12, 0x6 ;  /* 0x0000000c09037211 */ /* 0x000fca00078e30ff */
[----:B------:R-:W-:-:S04]  /*0110*/  IMAD.IADD R15, R14, 0x1, R3 ;  /* 0x000000010e0f7824 */ /* 0x000fc800078e0203 */
[----:B-1----:R-:W-:-:S05]  /*0120*/  IMAD.WIDE R2, R15, 0x4, R6 ;  /* 0x000000040f027825 */ /* 0x002fca00078e0206 */
[----:B--2---:R-:W2:Y:S01]  /*0130*/  LDG.E R17, desc[UR6][R2.64] ;  /* 0x0000000602117981 */ /* 0x004ea2000c1e1900 */
[C---:B------:R-:W-:Y:S01]  /*0140*/  ISETP.NE.AND P0, PT, R8.reuse, 0x3f, PT ;  /* 0x0000003f0800780c */ /* 0x040fe20003f05270 */
        /* <DEDUP_REMOVED lines=8> */
[----:B------:R-:W-:Y:S01]  /*01d0*/  IMAD.WIDE R4, R15, 0x4, R4 ;  /* 0x000000040f047825 */ /* 0x000fe200078e0204 */
[----:B------:R-:W-:-:S02]  /*01e0*/  ISETP.NE.AND P1, PT, R9, RZ, !P1 ;  /* 0x000000ff0900720c */ /* 0x000fc40004f25270 */
[C---:B------:R-:W-:Y:S02]  /*01f0*/  ISETP.EQ.OR P0, PT, R9.reuse, 0x3f, !P0 ;  /* 0x0000003f0900780c */ /* 0x040fe40004702670 */
[----:B------:R-:W-:Y:S02]  /*0200*/  ISETP.EQ.OR P1, PT, R9, 0x3f, !P1 ;  /* 0x0000003f0900780c */ /* 0x000fe40004f22670 */
[----:B------:R-:W-:Y:S02]  /*0210*/  IADD3 R9, PT, PT, R11, R10, RZ ;  /* 0x0000000a0b097210 */ /* 0x000fe40007ffe0ff */
[C---:B------:R-:W-:Y:S02]  /*0220*/  ISETP.EQ.OR P0, PT, R14.reuse, RZ, P0 ;  /* 0x000000ff0e00720c */ /* 0x040fe40000702670 */
[C---:B------:R-:W-:Y:S01]  /*0230*/  ISETP.EQ.OR P2, PT, R14.reuse, RZ, P1 ;  /* 0x000000ff0e00720c */ /* 0x040fe20000f42670 */
[----:B------:R-:W-:Y:S01]  /*0240*/  IMAD.IADD R8, R9, 0x1, R0 ;  /* 0x0000000109087824 */ /* 0x000fe200078e0200 */
[----:B------:R-:W-:-:S02]  /*0250*/  ISETP.EQ.OR P1, PT, R14, 0x3f, P0 ;  /* 0x0000003f0e00780c */ /* 0x000fc40000722670 */
[----:B------:R-:W-:Y:S02]  /*0260*/  ISETP.EQ.OR P0, PT, R14, 0x3f, P2 ;  /* 0x0000003f0e00780c */ /* 0x000fe40001702670 */
[----:B------:R-:W-:-:S05]  /*0270*/  LEA R8, R8, UR4, 0x2 ;  /* 0x0000000408087c11 */ /* 0x000fca000f8e10ff */
[----:B--2---:R0:W-:Y:S04]  /*0280*/  STS [R8+0x4], R17 ;  /* 0x0000041108007388 */ /* 0x0041e80000000800 */
[----:B------:R-:W-:Y:S05]  /*0290*/  @P1 BRA `(.L_x_6) ;  /* 0x0000000000701947 */ /* 0x000fea0003800000 */
[C---:B------:R-:W-:Y:S01]  /*02a0*/  ISETP.NE.AND P2, PT, R16.reuse, RZ, PT ;  /* 0x000000ff1000720c */ /* 0x040fe20003f45270 */
[C---:B0-----:R-:W-:Y:S01]  /*02b0*/  VIADD R17, R19.reuse, 0x1 ;  /* 0x0000000113117836 */ /* 0x041fe20000000000 */
[----:B------:R-:W-:Y:S02]  /*02c0*/  IADD3 R15, PT, PT, R16, 0x1, RZ ;  /* 0x00000001100f7810 */ /* 0x000fe40007ffe0ff */
[----:B------:R-:W-:Y:S02]  /*02d0*/  ISETP.NE.AND P1, PT, R19, RZ, PT ;  /* 0x000000ff1300720c */ /* 0x000fe40003f25270 */
[----:B------:R-:W-:Y:S02]  /*02e0*/  ISETP.NE.AND P3, PT, R0, RZ, PT ;  /* 0x000000ff0000720c */ /* 0x000fe40003f65270 */
[----:B------:R-:W-:Y:S02]  /*02f0*/  ISETP.NE.AND P4, PT, R17, 0x8, PT ;  /* 0x000000081100780c */ /* 0x000fe40003f85270 */
[----:B------:R-:W-:-:S02]  /*0300*/  ISETP.NE.AND P5, PT, R15, 0x8, PT ;  /* 0x000000080f00780c */ /* 0x000fc40003fa5270 */
[----:B------:R-:W-:Y:S01]  /*0310*/  ISETP.NE.AND P6, PT, R0, 0x7, PT ;  /* 0x000000070000780c */ /* 0x000fe20003fc5270 */
[----:B------:R-:W-:-:S05]  /*0320*/  @!P2 IMAD R13, R13, 0x200, R14 ;  /* 0x000002000d0da824 */ /* 0x000fca00078e020e */
[----:B------:R-:W-:Y:S01]  /*0330*/  @!P2 IADD3 R13, PT, PT, R13, -0x40, R12 ;  /* 0xffffffc00d0da810 */ /* 0x000fe20007ffe00c */
[----:B------:R-:W2:Y:S04]  /*0340*/  @!P3 LDG.E R14, desc[UR6][R2.64+-0x4] ;  /* 0xfffffc06020eb981 */ /* 0x000ea8000c1e1900 */
[----:B------:R-:W-:Y:S01]  /*0350*/  @!P2 IMAD.WIDE R6, R13, 0x4, R6 ;  /* 0x000000040d06a825 */ /* 0x000fe200078e0206 */
[----:B------:R-:W3:Y:S04]  /*0360*/  @!P1 LDG.E R12, desc[UR6][R2.64+-0x4000] ;  /* 0xffc00006020c9981 */ /* 0x000ee8000c1e1900 */
[----:B------:R-:W4:Y:S04]  /*0370*/  @!P4 LDG.E R15, desc[UR6][R2.64+0x4000] ;  /* 0x00400006020fc981 */ /* 0x000f28000c1e1900 */
[----:B------:R-:W5:Y:S04]  /*0380*/  @!P2 LDG.E R6, desc[UR6][R6.64] ;  /* 0x000000060606a981 */ /* 0x000f68000c1e1900 */
[----:B------:R-:W4:Y:S04]  /*0390*/  @!P5 LDG.E R17, desc[UR6][R2.64+0x100] ;  /* 0x000100060211d981 */ /* 0x000f28000c1e1900 */
[----:B------:R-:W4:Y:S01]  /*03a0*/  @!P6 LDG.E R19, desc[UR6][R2.64+0x4] ;  /* 0x000004060213e981 */ /* 0x000f22000c1e1900 */
[----:B------:R-:W-:Y:S01]  /*03b0*/  @!P1 IMAD.IADD R10, R10, 0x1, R0 ;  /* 0x000000010a0a9824 */ /* 0x000fe200078e0200 */
[----:B------:R-:W-:-:S02]  /*03c0*/  @!P2 IADD3 R0, PT, PT, R11, R0, RZ ;  /* 0x000000000b00a210 */ /* 0x000fc40007ffe0ff */
[----:B------:R-:W-:Y:S02]  /*03d0*/  @!P3 LEA R9, R9, UR4, 0x2 ;  /* 0x000000040909bc11 */ /* 0x000fe4000f8e10ff */
[----:B------:R-:W-:Y:S02]  /*03e0*/  @!P1 LEA R11, R10, UR4, 0x2 ;  /* 0x000000040a0b9c11 */ /* 0x000fe4000f8e10ff */
[----:B------:R-:W-:-:S03]  /*03f0*/  @!P2 LEA R13, R0, UR4, 0x2 ;  /* 0x00000004000dac11 */ /* 0x000fc6000f8e10ff */
[----:B---3--:R1:W-:Y:S04]  /*0400*/  @!P1 STS [R11+0x4], R12 ;  /* 0x0000040c0b009388 */ /* 0x0083e80000000800 */
[----:B-----5:R1:W-:Y:S04]  /*0410*/  @!P2 STS [R13+0x4], R6 ;  /* 0x000004060d00a388 */ /* 0x0203e80000000800 */
[----:B--2---:R1:W-:Y:S04]  /*0420*/  @!P3 STS [R9], R14 ;  /* 0x0000000e0900b388 */ /* 0x0043e80000000800 */
[----:B----4-:R1:W-:Y:S04]  /*0430*/  @!P4 STS [R8+0x194], R15 ;  /* 0x0001940f0800c388 */ /* 0x0103e80000000800 */
[----:B------:R1:W-:Y:S04]  /*0440*/  @!P5 STS [R8+0x2c], R17 ;  /* 0x00002c110800d388 */ /* 0x0003e80000000800 */
[----:B------:R1:W-:Y:S02]  /*0450*/  @!P6 STS [R8+0x8], R19 ;  /* 0x000008130800e388 */ /* 0x0003e40000000800 */
.L_x_6:
[----:B------:R-:W-:Y:S05]  /*0460*/  BSYNC.RECONVERGENT B0 ;  /* 0x0000000000007941 */ /* 0x000fea0003800200 */
.L_x_5:
[----:B------:R-:W-:Y:S01]  /*0470*/  BAR.SYNC.DEFER_BLOCKING 0x0 ;  /* 0x0000000000007b1d */ /* 0x000fe20000010000 */
[----:B------:R-:W-:-:S05]  /*0480*/  IMAD.MOV.U32 R3, RZ, RZ, RZ ;  /* 0x000000ffff037224 */ /* 0x000fca00078e00ff */
[----:B------:R-:W-:Y:S04]  /*0490*/  BSSY.RECONVERGENT B0, `(.L_x_7) ;  /* 0x0000013000007945 */ /* 0x000fe80003800200 */
        /* <DEDUP_REMOVED lines=16> */
[----:B0-----:R-:W-:-:S10]  /*05a0*/  DMUL R2, R2, UR4 ;  /* 0x0000000402027c28 */ /* 0x001fd40008000000 */
[----:B------:R2:W3:Y:S02]  /*05b0*/  F2F.F32.F64 R3, R2 ;  /* 0x0000000200037310 */ /* 0x0004e40000301000 */
.L_x_8:
[----:B------:R-:W-:Y:S05]  /*05c0*/  BSYNC.RECONVERGENT B0 ;  /* 0x0000000000007941 */ /* 0x000fea0003800200 */
.L_x_7:
[----:B---3--:R-:W-:Y:S01]  /*05d0*/  STG.E desc[UR6][R4.64], R3 ;  /* 0x0000000304007986 */ /* 0x008fe2000c101906 */
[----:B------:R-:W-:Y:S05]  /*05e0*/  EXIT ;  /* 0x000000000000794d */ /* 0x000fea0003800000 */
.L_x_9:
        /* <DEDUP_REMOVED lines=9> */
.L_x_14:


//--------------------- .text._Z10navie_CUDAPfS_  --------------------------
	.section	.text._Z10navie_CUDAPfS_,"ax",@progbits
	.align	128
        .global         _Z10navie_CUDAPfS_
        .type           _Z10navie_CUDAPfS_,@function
        .size           _Z10navie_CUDAPfS_,(.L_x_15 - _Z10navie_CUDAPfS_)
        .other          _Z10navie_CUDAPfS_,@"STO_CUDA_ENTRY STV_DEFAULT"
_Z10navie_CUDAPfS_:
.text._Z10navie_CUDAPfS_:
[----:B------:R-:W-:Y:S01]  /*0000*/  LDC R1, c[0x0][0x37c] ;  /* 0x0000df00ff017b82 */ /* 0x000fe20000000800 */
[----:B------:R-:W0:Y:S07]  /*0010*/  S2R R3, SR_TID.X ;  /* 0x0000000000037919 */ /* 0x000e2e0000002100 */
[----:B------:R-:W0:Y:S01]  /*0020*/  S2UR UR4, SR_CTAID.X ;  /* 0x00000000000479c3 */ /* 0x000e220000002500 */
[----:B------:R-:W-:Y:S01]  /*0030*/  BSSY.RECONVERGENT B0, `(.L_x_10) ;  /* 0x0000032000007945 */ /* 0x000fe20003800200 */
[----:B------:R-:W1:Y:S01]  /*0040*/  S2R R0, SR_TID.Y ;  /* 0x0000000000007919 */ /* 0x000e620000002200 */
[----:B------:R-:W2:Y:S05]  /*0050*/  S2R R5, SR_TID.Z ;  /* 0x0000000000057919 */ /* 0x000eaa0000002300 */
[----:B------:R-:W0:Y:S08]  /*0060*/  LDC R4, c[0x0][0x360] ;  /* 0x0000d800ff047b82 */ /* 0x000e300000000800 */
[----:B------:R-:W1:Y:S08]  /*0070*/  S2UR UR5, SR_CTAID.Y ;  /* 0x00000000000579c3 */ /* 0x000e700000002600 */
[----:B------:R-:W1:Y:S08]  /*0080*/  LDC R9, c[0x0][0x364] ;  /* 0x0000d900ff097b82 */ /* 0x000e700000000800 */
[----:B------:R-:W2:Y:S01]  /*0090*/  S2UR UR6, SR_CTAID.Z ;  /* 0x00000000000679c3 */ /* 0x000ea20000002700 */
[----:B0-----:R-:W-:-:S05]  /*00a0*/  IMAD R4, R4, UR4, R3 ;  /* 0x0000000404047c24 */ /* 0x001fca000f8e0203 */
[C---:B------:R-:W-:Y:S02]  /*00b0*/  ISETP.NE.AND P0, PT, R4.reuse, 0x3f, PT ;  /* 0x0000003f0400780c */ /* 0x040fe40003f05270 */
[----:B------:R-:W2:Y:S02]  /*00c0*/  LDC R2, c[0x0][0x368] ;  /* 0x0000da00ff027b82 */ /* 0x000ea40000000800 */
[----:B------:R-:W-:Y:S01]  /*00d0*/  ISETP.EQ.OR P0, PT, R4, RZ, !P0 ;  /* 0x000000ff0400720c */ /* 0x000fe20004702670 */
[----:B-1----:R-:W-:Y:S01]  /*00e0*/  IMAD R9, R9, UR5, R0 ;  /* 0x0000000509097c24 */ /* 0x002fe2000f8e0200 */
[----:B------:R-:W0:Y:S04]  /*00f0*/  LDCU.64 UR4, c[0x0][0x358] ;  /* 0x00006b00ff0477ac */ /* 0x000e280008000a00 */
[----:B------:R-:W-:-:S04]  /*0100*/  ISETP.EQ.OR P1, PT, R9, RZ, P0 ;  /* 0x000000ff0900720c */ /* 0x000fc80000722670 */
[----:B------:R-:W-:Y:S01]  /*0110*/  ISETP.EQ.OR P1, PT, R9, 0x3f, P1 ;  /* 0x0000003f0900780c */ /* 0x000fe20000f22670 */
[----:B--2---:R-:W-:Y:S02]  /*0120*/  IMAD R0, R2, UR6, R5 ;  /* 0x0000000602007c24 */ /* 0x004fe4000f8e0205 */
[----:B------:R-:W1:Y:S03]  /*0130*/  LDC.64 R2, c[0x0][0x388] ;  /* 0x0000e200ff027b82 */ /* 0x000e660000000a00 */
[----:B------:R-:W-:-:S04]  /*0140*/  ISETP.NE.AND P0, PT, R0, 0x3f, PT ;  /* 0x0000003f0000780c */ /* 0x000fc80003f05270 */
[----:B------:R-:W-:-:S04]  /*0150*/  ISETP.EQ.OR P0, PT, R0, RZ, !P0 ;  /* 0x000000ff0000720c */ /* 0x000fc80004702670 */
[----:B------:R-:W-:-:S13]  /*0160*/  PLOP3.LUT P0, PT, P1, P0, PT, 0xf8, 0x8f ;  /* 0x00000000008f781c */ /* 0x000fda0000f01f70 */
[----:B------:R-:W-:Y:S02]  /*0170*/  @P0 IMAD R5, R4, 0x40, R9 ;  /* 0x0000004004050824 */ /* 0x000fe400078e0209 */
[----:B------:R-:W-:-:S03]  /*0180*/  @P0 IMAD.MOV.U32 R11, RZ, RZ, RZ ;  /* 0x000000ffff0b0224 */ /* 0x000fc600078e00ff */
[----:B------:R-:W-:Y:S01]  /*0190*/  @P0 SHF.L.U32 R5, R5, 0x6, RZ ;  /* 0x0000000605050819 */ /* 0x000fe200000006ff */
[----:B0-----:R-:W-:Y:S06]  /*01a0*/  @P0 BRA `(.L_x_11) ;  /* 0x0000000000680947 */ /* 0x001fec0003800000 */
[----:B------:R-:W0:Y:S01]  /*01b0*/  LDC.64 R6, c[0x0][0x380] ;  /* 0x0000e000ff067b82 */ /* 0x000e220000000a00 */
[----:B------:R-:W-:Y:S01]  /*01c0*/  IMAD R4, R4, 0x40, R9 ;  /* 0x0000004004047824 */ /* 0x000fe200078e0209 */
[----:B------:R-:W2:Y:S04]  /*01d0*/  LDCU.64 UR6, c[0x0][0x380] ;  /* 0x00007000ff0677ac */ /* 0x000ea80008000a00 */
[----:B------:R-:W-:-:S04]  /*01e0*/  SHF.L.U32 R5, R4, 0x6, RZ ;  /* 0x0000000604057819 */ /* 0x000fc800000006ff */
[----:B------:R-:W-:-:S05]  /*01f0*/  IADD3 R9, PT, PT, R0, -0x1000, R5 ;  /* 0xfffff00000097810 */ /* 0x000fca0007ffe005 */
[----:B0-----:R-:W-:Y:S01]  /*0200*/  IMAD.WIDE R6, R9, 0x4, R6 ;  /* 0x0000000409067825 */ /* 0x001fe200078e0206 */
[----:B------:R-:W-:-:S04]  /*0210*/  IADD3 R9, P0, PT, R0, R5, RZ ;  /* 0x0000000500097210 */ /* 0x000fc80007f1e0ff */
[----:B------:R-:W3:Y:S01]  /*0220*/  LDG.E R4, desc[UR4][R6.64] ;  /* 0x0000000406047981 */ /* 0x000ee2000c1e1900 */
[----:B------:R-:W-:-:S03]  /*0230*/  LEA.HI.X.SX32 R10, R5, RZ, 0x1, P0 ;  /* 0x000000ff050a7211 */ /* 0x000fc600000f0eff */
[----:B------:R-:W3:Y:S01]  /*0240*/  LDG.E R11, desc[UR4][R6.64+0x8000] ;  /* 0x00800004060b7981 */ /* 0x000ee2000c1e1900 */
[----:B--2---:R-:W-:-:S03]  /*0250*/  LEA R8, P0, R9, UR6, 0x2 ;  /* 0x0000000609087c11 */ /* 0x004fc6000f8010ff */
[----:B------:R-:W2:Y:S01]  /*0260*/  LDG.E R13, desc[UR4][R6.64+0x3f00] ;  /* 0x003f0004060d7981 */ /* 0x000ea2000c1e1900 */
[----:B------:R-:W-:-:S03]  /*0270*/  LEA.HI.X R9, R9, UR7, R10, 0x2, P0 ;  /* 0x0000000709097c11 */ /* 0x000fc600080f140a */
[----:B------:R-:W4:Y:S04]  /*0280*/  LDG.E R15, desc[UR4][R6.64+0x4100] ;  /* 0x00410004060f7981 */ /* 0x000f28000c1e1900 */
[----:B------:R-:W5:Y:S04]  /*0290*/  LDG.E R17, desc[UR4][R8.64+-0x4] ;  /* 0xfffffc0408117981 */ /* 0x000f68000c1e1900 */
[----:B------:R-:W5:Y:S01]  /*02a0*/  LDG.E R19, desc[UR4][R8.64+0x4] ;  /* 0x0000040408137981 */ /* 0x000f62000c1e1900 */
[----:B------:R-:W-:Y:S01]  /*02b0*/  UMOV UR6, 0x9999999a ;  /* 0x9999999a00067882 */ /* 0x000fe20000000000 */
[----:B------:R-:W-:Y:S01]  /*02c0*/  UMOV UR7, 0x3fe99999 ;  /* 0x3fe9999900077882 */ /* 0x000fe20000000000 */
[----:B---3--:R-:W-:-:S04]  /*02d0*/  FADD R4, R4, R11 ;  /* 0x0000000b04047221 */ /* 0x008fc80000000000 */
[----:B--2---:R-:W-:-:S04]  /*02e0*/  FADD R4, R4, R13 ;  /* 0x0000000d04047221 */ /* 0x004fc80000000000 */
[----:B----4-:R-:W-:-:S04]  /*02f0*/  FADD R4, R4, R15 ;  /* 0x0000000f04047221 */ /* 0x010fc80000000000 */
[----:B-----5:R-:W-:-:S04]  /*0300*/  FADD R4, R4, R17 ;  /* 0x0000001104047221 */ /* 0x020fc80000000000 */
[----:B------:R-:W-:-:S04]  /*0310*/  FADD R4, R4, R19 ;  /* 0x0000001304047221 */ /* 0x000fc80000000000 */
[----:B------:R-:W0:Y:S02]  /*0320*/  F2F.F64.F32 R10, R4 ;  /* 0x00000004000a7310 */ /* 0x000e240000201800 */
[----:B0-----:R-:W-:-:S10]  /*0330*/  DMUL R10, R10, UR6 ;  /* 0x000000060a0a7c28 */ /* 0x001fd40008000000 */
[----:B------:R0:W2:Y:S02]  /*0340*/  F2F.F32.F64 R11, R10 ;  /* 0x0000000a000b7310 */ /* 0x0000a40000301000 */
.L_x_11:
[----:B------:R-:W-:Y:S05]  /*0350*/  BSYNC.RECONVERGENT B0 ;  /* 0x0000000000007941 */ /* 0x000fea0003800200 */
.L_x_10:
[----:B------:R-:W-:-:S04]  /*0360*/  IMAD.IADD R5, R0, 0x1, R5 ;  /* 0x0000000100057824 */ /* 0x000fc800078e0205 */
[----:B-1----:R-:W-:-:S05]  /*0370*/  IMAD.WIDE R2, R5, 0x4, R2 ;  /* 0x0000000405027825 */ /* 0x002fca00078e0202 */
[----:B--2---:R-:W-:Y:S01]  /*0380*/  STG.E desc[UR4][R2.64], R11 ;  /* 0x0000000b02007986 */ /* 0x004fe2000c101904 */
[----:B------:R-:W-:Y:S05]  /*0390*/  EXIT ;  /* 0x000000000000794d */ /* 0x000fea0003800000 */
.L_x_12:
        /* <DEDUP_REMOVED lines=14> */
.L_x_15:


//--------------------- .nv.shared._Z11loopOP_CUDAPfS_ --------------------------
	.section	.nv.shared._Z11loopOP_CUDAPfS_,"aw",@nobits
	.sectionflags	@""
	.align	4
.nv.shared._Z11loopOP_CUDAPfS_:
	.zero		5024


//--------------------- .nv.shared.reserved.0     --------------------------
	.section	.nv.shared.reserved.0,"aw",@nobits
	.weak		__nv_reservedSMEM_offset_0_alias
	.size		__nv_reservedSMEM_offset_0_alias, 0, 64
	.other		__nv_reservedSMEM_offset_0_alias,@"STO_CUDA_RESERVED_SHARED STV_DEFAULT"
__nv_reservedSMEM_offset_0_alias:
	.zero		0
	.zero		64


//--------------------- .nv.shared._Z12memTile_CUDAPfS_ --------------------------
	.section	.nv.shared._Z12memTile_CUDAPfS_,"aw",@nobits
	.sectionflags	@""
	.align	4
.nv.shared._Z12memTile_CUDAPfS_:
	.zero		5024


//--------------------- .nv.constant0._Z11loopOP_CUDAPfS_ --------------------------
	.section	.nv.constant0._Z11loopOP_CUDAPfS_,"a",@progbits
	.sectionflags	@""
	.align	4
.nv.constant0._Z11loopOP_CUDAPfS_:
	.zero		912


//--------------------- .nv.constant0._Z12memTile_CUDAPfS_ --------------------------
	.section	.nv.constant0._Z12memTile_CUDAPfS_,"a",@progbits
	.sectionflags	@""
	.align	4
.nv.constant0._Z12memTile_CUDAPfS_:
	.zero		912


//--------------------- .nv.constant0._Z10navie_CUDAPfS_ --------------------------
	.section	.nv.constant0._Z10navie_CUDAPfS_,"a",@progbits
	.sectionflags	@""
	.align	4
.nv.constant0._Z10navie_CUDAPfS_:
	.zero		912


//--------------------- SYMBOLS --------------------------

	.type		.nv.reservedSmem.offset0,@object
	.size		.nv.reservedSmem.offset0,0x4
	.type		.nv.reservedSmem.cap,@object
	.size		.nv.reservedSmem.cap,0x4
